//
// Generated by NVIDIA NVVM Compiler
//
// Compiler Build ID: CL-36424714
// Cuda compilation tools, release 13.0, V13.0.88
// Based on NVVM 20.0.0
//

.version 9.0
.target sm_100
.address_size 64

	// .globl	_Z15stable_matchingiPiS_S_S_S_S_S_

.visible .entry _Z15stable_matchingiPiS_S_S_S_S_S_(
	.param .u32 _Z15stable_matchingiPiS_S_S_S_S_S__param_0,
	.param .u64 .ptr .align 1 _Z15stable_matchingiPiS_S_S_S_S_S__param_1,
	.param .u64 .ptr .align 1 _Z15stable_matchingiPiS_S_S_S_S_S__param_2,
	.param .u64 .ptr .align 1 _Z15stable_matchingiPiS_S_S_S_S_S__param_3,
	.param .u64 .ptr .align 1 _Z15stable_matchingiPiS_S_S_S_S_S__param_4,
	.param .u64 .ptr .align 1 _Z15stable_matchingiPiS_S_S_S_S_S__param_5,
	.param .u64 .ptr .align 1 _Z15stable_matchingiPiS_S_S_S_S_S__param_6,
	.param .u64 .ptr .align 1 _Z15stable_matchingiPiS_S_S_S_S_S__param_7
)
{
	.reg .pred 	%p<6>;
	.reg .b32 	%r<23>;
	.reg .b64 	%rd<34>;

	ld.param.u32 	%r5, [_Z15stable_matchingiPiS_S_S_S_S_S__param_0];
	ld.param.u64 	%rd11, [_Z15stable_matchingiPiS_S_S_S_S_S__param_1];
	ld.param.u64 	%rd7, [_Z15stable_matchingiPiS_S_S_S_S_S__param_2];
	ld.param.u64 	%rd12, [_Z15stable_matchingiPiS_S_S_S_S_S__param_3];
	ld.param.u64 	%rd8, [_Z15stable_matchingiPiS_S_S_S_S_S__param_4];
	ld.param.u64 	%rd13, [_Z15stable_matchingiPiS_S_S_S_S_S__param_5];
	ld.param.u64 	%rd9, [_Z15stable_matchingiPiS_S_S_S_S_S__param_6];
	ld.param.u64 	%rd10, [_Z15stable_matchingiPiS_S_S_S_S_S__param_7];
	cvta.to.global.u64 	%rd1, %rd12;
	cvta.to.global.u64 	%rd14, %rd11;
	cvta.to.global.u64 	%rd15, %rd13;
	mov.u32 	%r6, %tid.x;
	add.s32 	%r1, %r6, 1;
	add.s32 	%r2, %r5, 1;
	mad.lo.s32 	%r7, %r6, %r5, %r6;
	add.s32 	%r8, %r7, %r2;
	cvt.u64.u32 	%rd2, %r6;
	mul.wide.u32 	%rd16, %r6, 4;
	add.s64 	%rd3, %rd15, %rd16;
	ld.global.u32 	%r9, [%rd3+4];
	add.s32 	%r10, %r9, %r8;
	mul.wide.s32 	%rd17, %r10, 4;
	add.s64 	%rd18, %rd14, %rd17;
	ld.global.u32 	%r3, [%rd18];
	setp.ge.s32 	%p1, %r6, %r5;
	@%p1 bra 	$L__BB0_9;
	shl.b64 	%rd19, %rd2, 2;
	add.s64 	%rd4, %rd1, %rd19;
	ld.global.u32 	%r11, [%rd4+4];
	setp.ne.s32 	%p2, %r11, -1;
	@%p2 bra 	$L__BB0_9;
	cvta.to.global.u64 	%rd20, %rd10;
	mul.wide.s32 	%rd21, %r3, 4;
	add.s64 	%rd5, %rd20, %rd21;
$L__BB0_3:
	atom.relaxed.global.cas.b32 	%r12, [%rd5], 0, 1;
	setp.ne.s32 	%p3, %r12, 0;
	@%p3 bra 	$L__BB0_3;
	cvta.to.global.u64 	%rd22, %rd8;
	add.s64 	%rd6, %rd22, %rd21;
	ld.global.u32 	%r4, [%rd6];
	setp.ne.s32 	%p4, %r4, -1;
	@%p4 bra 	$L__BB0_6;
	st.global.u32 	[%rd4+4], %r3;
	st.global.u32 	[%rd6], %r1;
	cvta.to.global.u64 	%rd33, %rd9;
	atom.global.add.u32 	%r19, [%rd33], 1;
	bra.uni 	$L__BB0_8;
$L__BB0_6:
	cvta.to.global.u64 	%rd24, %rd7;
	mul.lo.s32 	%r13, %r3, %r2;
	add.s32 	%r14, %r4, %r13;
	mul.wide.s32 	%rd25, %r14, 4;
	add.s64 	%rd26, %rd24, %rd25;
	ld.global.u32 	%r15, [%rd26];
	cvt.s64.s32 	%rd27, %r13;
	add.s64 	%rd28, %rd27, %rd2;
	shl.b64 	%rd29, %rd28, 2;
	add.s64 	%rd30, %rd24, %rd29;
	ld.global.u32 	%r16, [%rd30+4];
	setp.le.s32 	%p5, %r15, %r16;
	@%p5 bra 	$L__BB0_8;
	st.global.u32 	[%rd4+4], %r3;
	ld.global.u32 	%r17, [%rd6];
	mul.wide.s32 	%rd31, %r17, 4;
	add.s64 	%rd32, %rd1, %rd31;
	mov.b32 	%r18, -1;
	st.global.u32 	[%rd32], %r18;
	st.global.u32 	[%rd6], %r1;
$L__BB0_8:
	atom.relaxed.global.cas.b32 	%r20, [%rd5], 1, 0;
	ld.global.u32 	%r21, [%rd3+4];
	add.s32 	%r22, %r21, 1;
	st.global.u32 	[%rd3+4], %r22;
$L__BB0_9:
	ret;

}


// ===== COMPILED SASS (sm_100) =====

	.target	sm_100

	.elftype	@"ET_EXEC"


//--------------------- .note.nv.tkinfo           --------------------------
	.section	.note.nv.tkinfo,"",@"SHT_NOTE"
	.sectionflags	@"SHF_NOTE_NV_TKINFO"
	.tkinfo
        /*0018*/ 	.word	0x00000002
        /*0030*/ 	.string	""
        /*0030*/ 	.string	"ptxas"
        /*0030*/ 	.string	"Cuda compilation tools, release 13.0, V13.0.88"
        /*0030*/ 	.string	"Build cuda_13.0.r13.0/compiler.36424714_0"
        /*0030*/ 	.string	"-arch sm_100 -m 64 "



//--------------------- .note.nv.cuinfo           --------------------------
	.section	.note.nv.cuinfo,"",@"SHT_NOTE"
	.sectionflags	@"SHF_NOTE_NV_CUINFO"
        /*0018*/ 	.short	0x0002
        /*001a*/ 	.short	0x0064
        /*001c*/ 	.short	0x0082
	.zero		2


//--------------------- .nv.info                  --------------------------
	.section	.nv.info,"",@"SHT_CUDA_INFO"
	.align	4


	//----- nvinfo : EIATTR_REGCOUNT
	.align		4
        /*0000*/ 	.byte	0x04, 0x2f
        /*0002*/ 	.short	(.L_1 - .L_0)
	.align		4
.L_0:
        /*0004*/ 	.word	index@(_Z15stable_matchingiPiS_S_S_S_S_S_)
        /*0008*/ 	.word	0x00000018


	//----- nvinfo : EIATTR_FRAME_SIZE
	.align		4
.L_1:
        /*000c*/ 	.byte	0x04, 0x11
        /*000e*/ 	.short	(.L_3 - .L_2)
	.align		4
.L_2:
        /*0010*/ 	.word	index@(_Z15stable_matchingiPiS_S_S_S_S_S_)
        /*0014*/ 	.word	0x00000000


	//----- nvinfo : EIATTR_MIN_STACK_SIZE
	.align		4
.L_3:
        /*0018*/ 	.byte	0x04, 0x12
        /*001a*/ 	.short	(.L_5 - .L_4)
	.align		4
.L_4:
        /*001c*/ 	.word	index@(_Z15stable_matchingiPiS_S_S_S_S_S_)
        /*0020*/ 	.word	0x00000000
.L_5:


//--------------------- .nv.compat                --------------------------
	.section	.nv.compat,"",@"SHT_CUDA_COMPAT_INFO"
	.align	4
        /*0000*/ 	.byte	0x02, 0x09, 0x00, 0x00, 0x02, 0x02, 0x01, 0x00, 0x02, 0x05, 0x05, 0x00, 0x03, 0x07, 0x01, 0x01
        /*0010*/ 	.byte	0x02, 0x03, 0x00, 0x00, 0x02, 0x06, 0x01, 0x00, 0x04, 0x0b, 0x08, 0x00, 0x09, 0x00, 0x00, 0x00
        /*0020*/ 	.byte	0x00, 0x00, 0x00, 0x00


//--------------------- .nv.info._Z15stable_matchingiPiS_S_S_S_S_S_ --------------------------
	.section	.nv.info._Z15stable_matchingiPiS_S_S_S_S_S_,"",@"SHT_CUDA_INFO"
	.sectionflags	@""
	.align	4


	//----- nvinfo : EIATTR_CUDA_API_VERSION
	.align		4
        /*0000*/ 	.byte	0x04, 0x37
        /*0002*/ 	.short	(.L_7 - .L_6)
.L_6:
        /*0004*/ 	.word	0x00000082


	//----- nvinfo : EIATTR_KPARAM_INFO
	.align		4
.L_7:
        /*0008*/ 	.byte	0x04, 0x17
        /*000a*/ 	.short	(.L_9 - .L_8)
.L_8:
        /*000c*/ 	.word	0x00000000
        /*0010*/ 	.short	0x0007
        /*0012*/ 	.short	0x0038
        /*0014*/ 	.byte	0x00, 0xf5, 0x21, 0x00


	//----- nvinfo : EIATTR_KPARAM_INFO
	.align		4
.L_9:
        /*0018*/ 	.byte	0x04, 0x17
        /*001a*/ 	.short	(.L_11 - .L_10)
.L_10:
        /*001c*/ 	.word	0x00000000
        /*0020*/ 	.short	0x0006
        /*0022*/ 	.short	0x0030
        /*0024*/ 	.byte	0x00, 0xf5, 0x21, 0x00


	//----- nvinfo : EIATTR_KPARAM_INFO
	.align		4
.L_11:
        /*0028*/ 	.byte	0x04, 0x17
        /*002a*/ 	.short	(.L_13 - .L_12)
.L_12:
        /*002c*/ 	.word	0x00000000
        /*0030*/ 	.short	0x0005
        /*0032*/ 	.short	0x0028
        /*0034*/ 	.byte	0x00, 0xf5, 0x21, 0x00


	//----- nvinfo : EIATTR_KPARAM_INFO
	.align		4
.L_13:
        /*0038*/ 	.byte	0x04, 0x17
        /*003a*/ 	.short	(.L_15 - .L_14)
.L_14:
        /*003c*/ 	.word	0x00000000
        /*0040*/ 	.short	0x0004
        /*0042*/ 	.short	0x0020
        /*0044*/ 	.byte	0x00, 0xf5, 0x21, 0x00


	//----- nvinfo : EIATTR_KPARAM_INFO
	.align		4
.L_15:
        /*0048*/ 	.byte	0x04, 0x17
        /*004a*/ 	.short	(.L_17 - .L_16)
.L_16:
        /*004c*/ 	.word	0x00000000
        /*0050*/ 	.short	0x0003
        /*0052*/ 	.short	0x0018
        /*0054*/ 	.byte	0x00, 0xf5, 0x21, 0x00


	//----- nvinfo : EIATTR_KPARAM_INFO
	.align		4
.L_17:
        /*0058*/ 	.byte	0x04, 0x17
        /*005a*/ 	.short	(.L_19 - .L_18)
.L_18:
        /*005c*/ 	.word	0x00000000
        /*0060*/ 	.short	0x0002
        /*0062*/ 	.short	0x0010
        /*0064*/ 	.byte	0x00, 0xf5, 0x21, 0x00


	//----- nvinfo : EIATTR_KPARAM_INFO
	.align		4
.L_19:
        /*0068*/ 	.byte	0x04, 0x17
        /*006a*/ 	.short	(.L_21 - .L_20)
.L_20:
        /*006c*/ 	.word	0x00000000
        /*0070*/ 	.short	0x0001
        /*0072*/ 	.short	0x0008
        /*0074*/ 	.byte	0x00, 0xf5, 0x21, 0x00


	//----- nvinfo : EIATTR_KPARAM_INFO
	.align		4
.L_21:
        /*0078*/ 	.byte	0x04, 0x17
        /*007a*/ 	.short	(.L_23 - .L_22)
.L_22:
        /*007c*/ 	.word	0x00000000
        /*0080*/ 	.short	0x0000
        /*0082*/ 	.short	0x0000
        /*0084*/ 	.byte	0x00, 0xf0, 0x11, 0x00


	//----- nvinfo : EIATTR_SPARSE_MMA_MASK
	.align		4
.L_23:
        /*0088*/ 	.byte	0x03, 0x50
        /*008a*/ 	.short	0x0000


	//----- nvinfo : EIATTR_MAXREG_COUNT
	.align		4
        /*008c*/ 	.byte	0x03, 0x1b
        /*008e*/ 	.short	0x00ff


	//----- nvinfo : EIATTR_MERCURY_ISA_VERSION
	.align		4
        /*0090*/ 	.byte	0x03, 0x5f
        /*0092*/ 	.short	0x0101


	//----- nvinfo : EIATTR_INT_WARP_WIDE_INSTR_OFFSETS
	.align		4
        /*0094*/ 	.byte	0x04, 0x31
        /*0096*/ 	.short	(.L_25 - .L_24)


	//   ....[0]....
.L_24:
        /*0098*/ 	.word	0x00000280


	//----- nvinfo : EIATTR_VRC_CTA_INIT_COUNT
	.align		4
.L_25:
        /*009c*/ 	.byte	0x02, 0x4a
	.zero		1
	.zero		1


	//----- nvinfo : EIATTR_EXIT_INSTR_OFFSETS
	.align		4
        /*00a0*/ 	.byte	0x04, 0x1c
        /*00a2*/ 	.short	(.L_27 - .L_26)


	//   ....[0]....
.L_26:
        /*00a4*/ 	.word	0x000000b0


	//   ....[1]....
        /*00a8*/ 	.word	0x00000130


	//   ....[2]....
        /*00ac*/ 	.word	0x000004a0


	//----- nvinfo : EIATTR_CRS_STACK_SIZE
	.align		4
.L_27:
        /*00b0*/ 	.byte	0x04, 0x1e
        /*00b2*/ 	.short	(.L_29 - .L_28)
.L_28:
        /*00b4*/ 	.word	0x00000000


	//----- nvinfo : EIATTR_CBANK_PARAM_SIZE
	.align		4
.L_29:
        /*00b8*/ 	.byte	0x03, 0x19
        /*00ba*/ 	.short	0x0040


	//----- nvinfo : EIATTR_PARAM_CBANK
	.align		4
        /*00bc*/ 	.byte	0x04, 0x0a
        /*00be*/ 	.short	(.L_31 - .L_30)
	.align		4
.L_30:
        /*00c0*/ 	.word	index@(.nv.constant0._Z15stable_matchingiPiS_S_S_S_S_S_)
        /*00c4*/ 	.short	0x0380
        /*00c6*/ 	.short	0x0040


	//----- nvinfo : EIATTR_SW_WAR
	.align		4
.L_31:
        /*00c8*/ 	.byte	0x04, 0x36
        /*00ca*/ 	.short	(.L_33 - .L_32)
.L_32:
        /*00cc*/ 	.word	0x00000008
.L_33:


//--------------------- .nv.callgraph             --------------------------
	.section	.nv.callgraph,"",@"SHT_CUDA_CALLGRAPH"
	.align	4
	.sectionentsize	8
	.align		4
        /*0000*/ 	.word	0x00000000
	.align		4
        /*0004*/ 	.word	0xffffffff
	.align		4
        /*0008*/ 	.word	0x00000000
	.align		4
        /*000c*/ 	.word	0xfffffffe
	.align		4
        /*0010*/ 	.word	0x00000000
	.align		4
        /*0014*/ 	.word	0xfffffffd
	.align		4
        /*0018*/ 	.word	0x00000000
	.align		4
        /*001c*/ 	.word	0xfffffffc


//--------------------- .text._Z15stable_matchingiPiS_S_S_S_S_S_ --------------------------
	.section	.text._Z15stable_matchingiPiS_S_S_S_S_S_,"ax",@progbits
	.align	128
        .global         _Z15stable_matchingiPiS_S_S_S_S_S_
        .type           _Z15stable_matchingiPiS_S_S_S_S_S_,@function
        .size           _Z15stable_matchingiPiS_S_S_S_S_S_,(.L_x_6 - _Z15stable_matchingiPiS_S_S_S_S_S_)
        .other          _Z15stable_matchingiPiS_S_S_S_S_S_,@"STO_CUDA_ENTRY STV_DEFAULT"
_Z15stable_matchingiPiS_S_S_S_S_S_:
.text._Z15stable_matchingiPiS_S_S_S_S_S_:
[----:B------:R-:W-:Y:S01]  /*0000*/  LDC R1, c[0x0][0x37c] ;  /* 0x0000df00ff017b82 */ /* 0x000fe20000000800 */
[----:B------:R-:W0:Y:S07]  /*0010*/  S2R R10, SR_TID.X ;  /* 0x00000000000a7919 */ /* 0x000e2e0000002100 */
[----:B------:R-:W0:Y:S01]  /*0020*/  LDC.64 R2, c[0x0][0x3a8] ;  /* 0x0000ea00ff027b82 */ /* 0x000e220000000a00 */
[----:B------:R-:W1:Y:S01]  /*0030*/  LDCU.64 UR6, c[0x0][0x358] ;  /* 0x00006b00ff0677ac */ /* 0x000e620008000a00 */
[----:B------:R-:W2:Y:S01]  /*0040*/  LDCU UR5, c[0x0][0x380] ;  /* 0x00007000ff0577ac */ /* 0x000ea20008000800 */
[----:B0-----:R-:W-:-:S05]  /*0050*/  IMAD.WIDE.U32 R2, R10, 0x4, R2 ;  /* 0x000000040a027825 */ /* 0x001fca00078e0002 */
[----:B-1----:R-:W3:Y:S01]  /*0060*/  LDG.E R5, desc[UR6][R2.64+0x4] ;  /* 0x0000040602057981 */ /* 0x002ee2000c1e1900 */
[C---:B--2---:R-:W-:Y:S01]  /*0070*/  ISETP.GE.AND P0, PT, R10.reuse, UR5, PT ;  /* 0x000000050a007c0c */ /* 0x044fe2000bf06270 */
[----:B------:R-:W-:Y:S02]  /*0080*/  UIADD3 UR4, UPT, UPT, UR5, 0x1, URZ ;  /* 0x0000000105047890 */ /* 0x000fe4000fffe0ff */
[----:B------:R-:W-:-:S05]  /*0090*/  IMAD R0, R10, UR5, R10 ;  /* 0x000000050a007c24 */ /* 0x000fca000f8e020a */
[----:B---3--:R-:W-:-:S05]  /*00a0*/  IADD3 R7, PT, PT, R5, UR4, R0 ;  /* 0x0000000405077c10 */ /* 0x008fca000fffe000 */
[----:B------:R-:W-:Y:S05]  /*00b0*/  @P0 EXIT ;  /* 0x000000000000094d */ /* 0x000fea0003800000 */
[----:B------:R-:W0:Y:S01]  /*00c0*/  LDCU.64 UR8, c[0x0][0x398] ;  /* 0x00007300ff0877ac */ /* 0x000e220008000a00 */
[----:B------:R-:W1:Y:S01]  /*00d0*/  LDC.64 R8, c[0x0][0x388] ;  /* 0x0000e200ff087b82 */ /* 0x000e620000000a00 */
[----:B0-----:R-:W-:-:S04]  /*00e0*/  LEA R4, P0, R10, UR8, 0x2 ;  /* 0x000000080a047c11 */ /* 0x001fc8000f8010ff */
[----:B------:R-:W-:-:S05]  /*00f0*/  LEA.HI.X R5, R10, UR9, RZ, 0x2, P0 ;  /* 0x000000090a057c11 */ /* 0x000fca00080f14ff */
[----:B------:R-:W2:Y:S01]  /*0100*/  LDG.E R0, desc[UR6][R4.64+0x4] ;  /* 0x0000040604007981 */ /* 0x000ea2000c1e1900 */
[----:B-1----:R-:W-:Y:S01]  /*0110*/  IMAD.WIDE R8, R7, 0x4, R8 ;  /* 0x0000000407087825 */ /* 0x002fe200078e0208 */
[----:B--2---:R-:W-:-:S13]  /*0120*/  ISETP.NE.AND P0, PT, R0, -0x1, PT ;  /* 0xffffffff0000780c */ /* 0x004fda0003f05270 */
[----:B------:R-:W-:Y:S05]  /*0130*/  @P0 EXIT ;  /* 0x000000000000094d */ /* 0x000fea0003800000 */
[----:B------:R-:W2:Y:S01]  /*0140*/  LDG.E R11, desc[UR6][R8.64] ;  /* 0x00000006080b7981 */ /* 0x000ea2000c1e1900 */
[----:B------:R-:W2:Y:S01]  /*0150*/  LDC.64 R6, c[0x0][0x3b8] ;  /* 0x0000ee00ff067b82 */ /* 0x000ea20000000a00 */
[----:B------:R-:W-:Y:S01]  /*0160*/  BSSY B0, `(.L_x_0) ;  /* 0x0000009000007945 */ /* 0x000fe20003800000 */
[----:B------:R-:W-:Y:S02]  /*0170*/  VIADD R0, R10, 0x1 ;  /* 0x000000010a007836 */ /* 0x000fe40000000000 */
[----:B------:R-:W-:Y:S02]  /*0180*/  IMAD.MOV.U32 R13, RZ, RZ, 0x1 ;  /* 0x00000001ff0d7424 */ /* 0x000fe400078e00ff */
[----:B--2---:R-:W-:-:S07]  /*0190*/  IMAD.WIDE R6, R11, 0x4, R6 ;  /* 0x000000040b067825 */ /* 0x004fce00078e0206 */
.L_x_1:
[----:B------:R-:W-:Y:S01]  /*01a0*/  HFMA2 R12, -RZ, RZ, 0, 0 ;  /* 0x00000000ff0c7431 */ /* 0x000fe200000001ff */
[----:B------:R-:W-:Y:S05]  /*01b0*/  YIELD ;  /* 0x0000000000007946 */ /* 0x000fea0003800000 */
[----:B------:R-:W2:Y:S02]  /*01c0*/  ATOMG.E.CAS.STRONG.GPU PT, R8, [R6], R12, R13 ;  /* 0x0000000c060873a9 */ /* 0x000ea400001ee10d */
[----:B--2---:R-:W-:-:S13]  /*01d0*/  ISETP.NE.AND P0, PT, R8, RZ, PT ;  /* 0x000000ff0800720c */ /* 0x004fda0003f05270 */
[----:B------:R-:W-:Y:S05]  /*01e0*/  @P0 BRA `(.L_x_1) ;  /* 0xfffffffc00ec0947 */ /* 0x000fea000383ffff */
[----:B------:R-:W-:Y:S05]  /*01f0*/  BSYNC B0 ;  /* 0x0000000000007941 */ /* 0x000fea0003800000 */
.L_x_0:
[----:B------:R-:W0:Y:S02]  /*0200*/  LDC.64 R8, c[0x0][0x3a0] ;  /* 0x0000e800ff087b82 */ /* 0x000e240000000a00 */
[----:B0-----:R-:W-:-:S05]  /*0210*/  IMAD.WIDE R8, R11, 0x4, R8 ;  /* 0x000000040b087825 */ /* 0x001fca00078e0208 */
[----:B------:R-:W2:Y:S01]  /*0220*/  LDG.E R14, desc[UR6][R8.64] ;  /* 0x00000006080e7981 */ /* 0x000ea2000c1e1900 */
[----:B------:R-:W-:Y:S01]  /*0230*/  BSSY.RECONVERGENT B0, `(.L_x_2) ;  /* 0x0000020000007945 */ /* 0x000fe20003800200 */
[----:B--2---:R-:W-:-:S13]  /*0240*/  ISETP.NE.AND P0, PT, R14, -0x1, PT ;  /* 0xffffffff0e00780c */ /* 0x004fda0003f05270 */
[----:B------:R-:W-:Y:S05]  /*0250*/  @P0 BRA `(.L_x_3) ;  /* 0x0000000000280947 */ /* 0x000fea0003800000 */
[----:B------:R-:W0:Y:S01]  /*0260*/  S2R R10, SR_LANEID ;  /* 0x00000000000a7919 */ /* 0x000e220000000000 */
[----:B------:R-:W1:Y:S01]  /*0270*/  LDC.64 R12, c[0x0][0x3b0] ;  /* 0x0000ec00ff0c7b82 */ /* 0x000e620000000a00 */
[----:B------:R-:W-:Y:S02]  /*0280*/  VOTEU.ANY UR5, UPT, PT ;  /* 0x0000000000057886 */ /* 0x000fe400038e0100 */
[----:B------:R-:W-:Y:S02]  /*0290*/  UFLO.U32 UR8, UR5 ;  /* 0x00000005000872bd */ /* 0x000fe400080e0000 */
[----:B------:R-:W1:Y:S01]  /*02a0*/  POPC R15, UR5 ;  /* 0x00000005000f7d09 */ /* 0x000e620008000000 */
[----:B------:R2:W-:Y:S04]  /*02b0*/  STG.E desc[UR6][R4.64+0x4], R11 ;  /* 0x0000040b04007986 */ /* 0x0005e8000c101906 */
[----:B------:R2:W-:Y:S01]  /*02c0*/  STG.E desc[UR6][R8.64], R0 ;  /* 0x0000000008007986 */ /* 0x0005e2000c101906 */
[----:B0-----:R-:W-:-:S13]  /*02d0*/  ISETP.EQ.U32.AND P0, PT, R10, UR8, PT ;  /* 0x000000080a007c0c */ /* 0x001fda000bf02070 */
[----:B-1----:R2:W-:Y:S01]  /*02e0*/  @P0 REDG.E.ADD.STRONG.GPU desc[UR6][R12.64], R15 ;  /* 0x0000000f0c00098e */ /* 0x0025e2000c12e106 */
[----:B------:R-:W-:Y:S05]  /*02f0*/  BRA `(.L_x_4) ;  /* 0x00000000004c7947 */ /* 0x000fea0003800000 */
.L_x_3:
[----:B------:R-:W0:Y:S01]  /*0300*/  LDC.64 R12, c[0x0][0x390] ;  /* 0x0000e400ff0c7b82 */ /* 0x000e220000000a00 */
[----:B------:R-:W1:Y:S01]  /*0310*/  LDCU.64 UR8, c[0x0][0x390] ;  /* 0x00007200ff0877ac */ /* 0x000e620008000a00 */
[----:B------:R-:W-:-:S04]  /*0320*/  IMAD R15, R11, UR4, RZ ;  /* 0x000000040b0f7c24 */ /* 0x000fc8000f8e02ff */
[----:B------:R-:W-:Y:S01]  /*0330*/  IMAD.IADD R17, R14, 0x1, R15 ;  /* 0x000000010e117824 */ /* 0x000fe200078e020f */
[----:B------:R-:W-:-:S04]  /*0340*/  IADD3 R10, P0, PT, R15, R10, RZ ;  /* 0x0000000a0f0a7210 */ /* 0x000fc80007f1e0ff */
[----:B------:R-:W-:Y:S02]  /*0350*/  LEA.HI.X.SX32 R15, R15, RZ, 0x1, P0 ;  /* 0x000000ff0f0f7211 */ /* 0x000fe400000f0eff */
[----:B-1----:R-:W-:Y:S01]  /*0360*/  LEA R16, P0, R10, UR8, 0x2 ;  /* 0x000000080a107c11 */ /* 0x002fe2000f8010ff */
[----:B0-----:R-:W-:-:S03]  /*0370*/  IMAD.WIDE R12, R17, 0x4, R12 ;  /* 0x00000004110c7825 */ /* 0x001fc600078e020c */
[----:B------:R-:W-:-:S03]  /*0380*/  LEA.HI.X R17, R10, UR9, R15, 0x2, P0 ;  /* 0x000000090a117c11 */ /* 0x000fc600080f140f */
[----:B------:R-:W2:Y:S04]  /*0390*/  LDG.E R12, desc[UR6][R12.64] ;  /* 0x000000060c0c7981 */ /* 0x000ea8000c1e1900 */
[----:B------:R-:W2:Y:S02]  /*03a0*/  LDG.E R17, desc[UR6][R16.64+0x4] ;  /* 0x0000040610117981 */ /* 0x000ea4000c1e1900 */
[----:B--2---:R-:W-:-:S13]  /*03b0*/  ISETP.GT.AND P0, PT, R12, R17, PT ;  /* 0x000000110c00720c */ /* 0x004fda0003f04270 */
[----:B------:R0:W-:Y:S01]  /*03c0*/  @P0 STG.E desc[UR6][R4.64+0x4], R11 ;  /* 0x0000040b04000986 */ /* 0x0001e2000c101906 */
[----:B------:R-:W1:Y:S03]  /*03d0*/  @P0 LDC.64 R14, c[0x0][0x398] ;  /* 0x0000e600ff0e0b82 */ /* 0x000e660000000a00 */
[----:B------:R-:W1:Y:S01]  /*03e0*/  @P0 LDG.E R19, desc[UR6][R8.64] ;  /* 0x0000000608130981 */ /* 0x000e62000c1e1900 */
[----:B------:R-:W-:Y:S02]  /*03f0*/  @P0 IMAD.MOV.U32 R21, RZ, RZ, -0x1 ;  /* 0xffffffffff150424 */ /* 0x000fe400078e00ff */
[----:B-1----:R-:W-:-:S05]  /*0400*/  @P0 IMAD.WIDE R14, R19, 0x4, R14 ;  /* 0x00000004130e0825 */ /* 0x002fca00078e020e */
[----:B------:R0:W-:Y:S04]  /*0410*/  @P0 STG.E desc[UR6][R14.64], R21 ;  /* 0x000000150e000986 */ /* 0x0001e8000c101906 */
[----:B------:R0:W-:Y:S02]  /*0420*/  @P0 STG.E desc[UR6][R8.64], R0 ;  /* 0x0000000008000986 */ /* 0x0001e4000c101906 */
.L_x_4:
[----:B------:R-:W-:Y:S05]  /*0430*/  BSYNC.RECONVERGENT B0 ;  /* 0x0000000000007941 */ /* 0x000fea0003800200 */
.L_x_2:
[----:B0-2---:R-:W-:Y:S02]  /*0440*/  HFMA2 R8, -RZ, RZ, 0, 5.9604644775390625e-08 ;  /* 0x00000001ff087431 */ /* 0x005fe400000001ff */
[----:B------:R-:W-:-:S05]  /*0450*/  IMAD.MOV.U32 R9, RZ, RZ, RZ ;  /* 0x000000ffff097224 */ /* 0x000fca00078e00ff */
[----:B------:R-:W-:Y:S04]  /*0460*/  ATOMG.E.CAS.STRONG.GPU PT, RZ, [R6], R8, R9 ;  /* 0x0000000806ff73a9 */ /* 0x000fe800001ee109 */
[----:B------:R-:W2:Y:S02]  /*0470*/  LDG.E R0, desc[UR6][R2.64+0x4] ;  /* 0x0000040602007981 */ /* 0x000ea4000c1e1900 */
[----:B--2---:R-:W-:-:S05]  /*0480*/  IADD3 R5, PT, PT, R0, 0x1, RZ ;  /* 0x0000000100057810 */ /* 0x004fca0007ffe0ff */
[----:B------:R-:W-:Y:S01]  /*0490*/  STG.E desc[UR6][R2.64+0x4], R5 ;  /* 0x0000040502007986 */ /* 0x000fe2000c101906 */
[----:B------:R-:W-:Y:S05]  /*04a0*/  EXIT ;  /* 0x000000000000794d */ /* 0x000fea0003800000 */
.L_x_5:
[----:B------:R-:W-:-:S00]  /*04b0*/  BRA `(.L_x_5) ;  /* 0xfffffffc00fc7947 */ /* 0x000fc0000383ffff */
[----:B------:R-:W-:-:S00]  /*04c0*/  NOP ;  /* 0x0000000000007918 */ /* 0x000fc00000000000 */
        /* <DEDUP_REMOVED lines=11> */
.L_x_6:


//--------------------- .nv.shared.reserved.0     --------------------------
	.section	.nv.shared.reserved.0,"aw",@nobits
	.weak		__nv_reservedSMEM_offset_0_alias
	.size		__nv_reservedSMEM_offset_0_alias, 0, 64
	.other		__nv_reservedSMEM_offset_0_alias,@"STO_CUDA_RESERVED_SHARED STV_DEFAULT"
__nv_reservedSMEM_offset_0_alias:
	.zero		0
	.zero		64


//--------------------- .nv.constant0._Z15stable_matchingiPiS_S_S_S_S_S_ --------------------------
	.section	.nv.constant0._Z15stable_matchingiPiS_S_S_S_S_S_,"a",@progbits
	.sectionflags	@""
	.align	4
.nv.constant0._Z15stable_matchingiPiS_S_S_S_S_S_:
	.zero		960


//--------------------- SYMBOLS --------------------------

	.type		.nv.reservedSmem.offset0,@object
	.size		.nv.reservedSmem.offset0,0x4
